//
// Generated by NVIDIA NVVM Compiler
//
// Compiler Build ID: CL-36424714
// Cuda compilation tools, release 13.0, V13.0.88
// Based on NVVM 20.0.0
//

.version 9.0
.target sm_100
.address_size 64

	// .globl	_Z5func1v
.extern .func  (.param .b32 func_retval0) vprintf
(
	.param .b64 vprintf_param_0,
	.param .b64 vprintf_param_1
)
;
.global .align 1 .b8 $str[21] = {99, 117, 100, 97, 32, 101, 120, 97, 109, 112, 108, 101, 115, 32, 100, 101, 109, 111, 33, 10};

.visible .entry _Z5func1v()
{
	.reg .b32 	%r<3>;
	.reg .b64 	%rd<3>;

	mov.u64 	%rd1, $str;
	cvta.global.u64 	%rd2, %rd1;
	{ // callseq 0, 0
	.param .b64 param0;
	st.param.b64 	[param0], %rd2;
	.param .b64 param1;
	st.param.b64 	[param1], 0;
	.param .b32 retval0;
	call.uni (retval0), 
	vprintf, 
	(
	param0, 
	param1
	);
	ld.param.b32 	%r1, [retval0];
	} // callseq 0
	ret;

}


// ===== COMPILED SASS (sm_100) =====

	.target	sm_100

	.elftype	@"ET_EXEC"


//--------------------- .note.nv.tkinfo           --------------------------
	.section	.note.nv.tkinfo,"",@"SHT_NOTE"
	.sectionflags	@"SHF_NOTE_NV_TKINFO"
	.tkinfo
        /*0018*/ 	.word	0x00000002
        /*0030*/ 	.string	""
        /*0030*/ 	.string	"ptxas"
        /*0030*/ 	.string	"Cuda compilation tools, release 13.0, V13.0.88"
        /*0030*/ 	.string	"Build cuda_13.0.r13.0/compiler.36424714_0"
        /*0030*/ 	.string	"-arch sm_100 -m 64 "



//--------------------- .note.nv.cuinfo           --------------------------
	.section	.note.nv.cuinfo,"",@"SHT_NOTE"
	.sectionflags	@"SHF_NOTE_NV_CUINFO"
        /*0018*/ 	.short	0x0002
        /*001a*/ 	.short	0x0064
        /*001c*/ 	.short	0x0082
	.zero		2


//--------------------- .nv.info                  --------------------------
	.section	.nv.info,"",@"SHT_CUDA_INFO"
	.align	4


	//----- nvinfo : EIATTR_REGCOUNT
	.align		4
        /*0000*/ 	.byte	0x04, 0x2f
        /*0002*/ 	.short	(.L_2 - .L_1)
	.align		4
.L_1:
        /*0004*/ 	.word	index@(_Z5func1v)
        /*0008*/ 	.word	0x00000018


	//----- nvinfo : EIATTR_FRAME_SIZE
	.align		4
.L_2:
        /*000c*/ 	.byte	0x04, 0x11
        /*000e*/ 	.short	(.L_4 - .L_3)
	.align		4
.L_3:
        /*0010*/ 	.word	index@(_Z5func1v)
        /*0014*/ 	.word	0x00000000


	//----- nvinfo : EIATTR_MIN_STACK_SIZE
	.align		4
.L_4:
        /*0018*/ 	.byte	0x04, 0x12
        /*001a*/ 	.short	(.L_6 - .L_5)
	.align		4
.L_5:
        /*001c*/ 	.word	index@(_Z5func1v)
        /*0020*/ 	.word	0x00000000
.L_6:


//--------------------- .nv.compat                --------------------------
	.section	.nv.compat,"",@"SHT_CUDA_COMPAT_INFO"
	.align	4
        /*0000*/ 	.byte	0x02, 0x09, 0x00, 0x00, 0x02, 0x02, 0x01, 0x00, 0x02, 0x05, 0x05, 0x00, 0x03, 0x07, 0x01, 0x01
        /*0010*/ 	.byte	0x02, 0x03, 0x00, 0x00, 0x02, 0x06, 0x01, 0x00, 0x04, 0x0b, 0x08, 0x00, 0x09, 0x00, 0x00, 0x00
        /*0020*/ 	.byte	0x00, 0x00, 0x00, 0x00


//--------------------- .nv.info._Z5func1v        --------------------------
	.section	.nv.info._Z5func1v,"",@"SHT_CUDA_INFO"
	.sectionflags	@""
	.align	4


	//----- nvinfo : EIATTR_CUDA_API_VERSION
	.align		4
        /*0000*/ 	.byte	0x04, 0x37
        /*0002*/ 	.short	(.L_8 - .L_7)
.L_7:
        /*0004*/ 	.word	0x00000082


	//----- nvinfo : EIATTR_SPARSE_MMA_MASK
	.align		4
.L_8:
        /*0008*/ 	.byte	0x03, 0x50
        /*000a*/ 	.short	0x0000


	//----- nvinfo : EIATTR_MAXREG_COUNT
	.align		4
        /*000c*/ 	.byte	0x03, 0x1b
        /*000e*/ 	.short	0x00ff


	//----- nvinfo : EIATTR_EXTERNS
	.align		4
        /*0010*/ 	.byte	0x04, 0x0f
        /*0012*/ 	.short	(.L_10 - .L_9)


	//   ....[0]....
	.align		4
.L_9:
        /*0014*/ 	.word	index@(vprintf)


	//----- nvinfo : EIATTR_MERCURY_ISA_VERSION
	.align		4
.L_10:
        /*0018*/ 	.byte	0x03, 0x5f
        /*001a*/ 	.short	0x0101


	//----- nvinfo : EIATTR_VRC_CTA_INIT_COUNT
	.align		4
        /*001c*/ 	.byte	0x02, 0x4a
	.zero		1
	.zero		1


	//----- nvinfo : EIATTR_SYSCALL_OFFSETS
	.align		4
        /*0020*/ 	.byte	0x04, 0x46
        /*0022*/ 	.short	(.L_12 - .L_11)


	//   ....[0]....
.L_11:
        /*0024*/ 	.word	0x00000080


	//----- nvinfo : EIATTR_EXIT_INSTR_OFFSETS
	.align		4
.L_12:
        /*0028*/ 	.byte	0x04, 0x1c
        /*002a*/ 	.short	(.L_14 - .L_13)


	//   ....[0]....
.L_13:
        /*002c*/ 	.word	0x00000090


	//----- nvinfo : EIATTR_SW_WAR
	.align		4
.L_14:
        /*0030*/ 	.byte	0x04, 0x36
        /*0032*/ 	.short	(.L_16 - .L_15)
.L_15:
        /*0034*/ 	.word	0x00000008
.L_16:


//--------------------- .nv.callgraph             --------------------------
	.section	.nv.callgraph,"",@"SHT_CUDA_CALLGRAPH"
	.align	4
	.sectionentsize	8
	.align		4
        /*0000*/ 	.word	0x00000000
	.align		4
        /*0004*/ 	.word	0xffffffff
	.align		4
        /*0008*/ 	.word	index@(_Z5func1v)
	.align		4
        /*000c*/ 	.word	index@(vprintf)
	.align		4
        /*0010*/ 	.word	0x00000000
	.align		4
        /*0014*/ 	.word	0xfffffffe
	.align		4
        /*0018*/ 	.word	0x00000000
	.align		4
        /*001c*/ 	.word	0xfffffffd
	.align		4
        /*0020*/ 	.word	0x00000000
	.align		4
        /*0024*/ 	.word	0xfffffffc


//--------------------- .nv.constant4             --------------------------
	.section	.nv.constant4,"a",@progbits
	.align	8
	.align		8
.nv.constant4:
        /*0000*/ 	.dword	vprintf
	.align		8
        /*0008*/ 	.dword	$str


//--------------------- .text._Z5func1v           --------------------------
	.section	.text._Z5func1v,"ax",@progbits
	.align	128
        .global         _Z5func1v
        .type           _Z5func1v,@function
        .size           _Z5func1v,(.L_x_2 - _Z5func1v)
        .other          _Z5func1v,@"STO_CUDA_ENTRY STV_DEFAULT"
_Z5func1v:
.text._Z5func1v:
[----:B------:R-:W0:Y:S01]  /*0000*/  LDC R1, c[0x0][0x37c] ;  /* 0x0000df00ff017b82 */ /* 0x000e220000000800 */
[----:B------:R-:W-:Y:S01]  /*0010*/  MOV R0, 0x0 ;  /* 0x0000000000007802 */ /* 0x000fe20000000f00 */
[----:B------:R-:W1:Y:S01]  /*0020*/  LDCU.64 UR4, c[0x4][0x8] ;  /* 0x01000100ff0477ac */ /* 0x000e620008000a00 */
[----:B------:R-:W-:-:S05]  /*0030*/  CS2R R6, SRZ ;  /* 0x0000000000067805 */ /* 0x000fca000001ff00 */
[----:B------:R2:W3:Y:S01]  /*0040*/  LDC.64 R2, c[0x4][R0] ;  /* 0x0100000000027b82 */ /* 0x0004e20000000a00 */
[----:B-1----:R-:W-:Y:S02]  /*0050*/  IMAD.U32 R4, RZ, RZ, UR4 ;  /* 0x00000004ff047e24 */ /* 0x002fe4000f8e00ff */
[----:B--2---:R-:W-:-:S07]  /*0060*/  IMAD.U32 R5, RZ, RZ, UR5 ;  /* 0x00000005ff057e24 */ /* 0x004fce000f8e00ff */
[----:B------:R-:W-:-:S07]  /*0070*/  LEPC R20, `(.L_x_0) ;  /* 0x000000001014794e */ /* 0x000fce0000000000 */
[----:B0--3--:R-:W-:Y:S05]  /*0080*/  CALL.ABS.NOINC R2 ;  /* 0x0000000002007343 */ /* 0x009fea0003c00000 */
.L_x_0:
[----:B------:R-:W-:Y:S05]  /*0090*/  EXIT ;  /* 0x000000000000794d */ /* 0x000fea0003800000 */
.L_x_1:
[----:B------:R-:W-:-:S00]  /*00a0*/  BRA `(.L_x_1) ;  /* 0xfffffffc00fc7947 */ /* 0x000fc0000383ffff */
[----:B------:R-:W-:-:S00]  /*00b0*/  NOP ;  /* 0x0000000000007918 */ /* 0x000fc00000000000 */
        /* <DEDUP_REMOVED lines=12> */
.L_x_2:


//--------------------- .nv.global.init           --------------------------
	.section	.nv.global.init,"aw",@progbits
.nv.global.init:
	.type		$str,@object
	.size		$str,(.L_0 - $str)
$str:
        /*0000*/ 	.byte	0x63, 0x75, 0x64, 0x61, 0x20, 0x65, 0x78, 0x61, 0x6d, 0x70, 0x6c, 0x65, 0x73, 0x20, 0x64, 0x65
        /*0010*/ 	.byte	0x6d, 0x6f, 0x21, 0x0a, 0x00
.L_0:


//--------------------- .nv.shared.reserved.0     --------------------------
	.section	.nv.shared.reserved.0,"aw",@nobits
	.weak		__nv_reservedSMEM_offset_0_alias
	.size		__nv_reservedSMEM_offset_0_alias, 0, 64
	.other		__nv_reservedSMEM_offset_0_alias,@"STO_CUDA_RESERVED_SHARED STV_DEFAULT"
__nv_reservedSMEM_offset_0_alias:
	.zero		0
	.zero		64


//--------------------- .nv.constant0._Z5func1v   --------------------------
	.section	.nv.constant0._Z5func1v,"a",@progbits
	.sectionflags	@""
	.align	4
.nv.constant0._Z5func1v:
	.zero		896


//--------------------- SYMBOLS --------------------------

	.type		.nv.reservedSmem.offset0,@object
	.size		.nv.reservedSmem.offset0,0x4
	.type		vprintf,@function
